//
// Generated by NVIDIA NVVM Compiler
//
// Compiler Build ID: CL-36424714
// Cuda compilation tools, release 13.0, V13.0.88
// Based on NVVM 20.0.0
//

.version 9.0
.target sm_100
.address_size 64

	// .globl	default_function_kernel

.visible .entry default_function_kernel(
	.param .u64 .ptr .align 1 default_function_kernel_param_0,
	.param .u64 .ptr .align 1 default_function_kernel_param_1
)
.maxntid 60
{
	.reg .pred 	%p<12>;
	.reg .b16 	%rs<14>;
	.reg .b32 	%r<16>;
	.reg .b32 	%f<40>;
	.reg .b64 	%rd<9>;

	ld.param.u64 	%rd3, [default_function_kernel_param_0];
	ld.param.u64 	%rd4, [default_function_kernel_param_1];
	cvta.to.global.u64 	%rd5, %rd3;
	cvta.to.global.u64 	%rd6, %rd4;
	mov.u32 	%r2, %ctaid.x;
	mov.u32 	%r3, %tid.x;
	mad.lo.s32 	%r4, %r2, 60, %r3;
	mul.wide.u32 	%rd7, %r4, 4;
	add.s64 	%rd1, %rd6, %rd7;
	cvt.u16.u32 	%rs2, %r3;
	mul.lo.s16 	%rs3, %rs2, 13;
	shr.u16 	%rs4, %rs3, 8;
	cvt.u32.u16 	%r5, %rs4;
	mad.lo.s32 	%r6, %r2, 3, %r5;
	mul.lo.s16 	%rs5, %rs4, 20;
	sub.s16 	%rs1, %rs2, %rs5;
	and.b16  	%rs6, %rs1, 255;
	shl.b16 	%rs7, %rs1, 1;
	cvt.u32.u16 	%r7, %rs7;
	and.b32  	%r8, %r7, 254;
	mul.wide.u16 	%r9, %rs4, 78;
	mad.lo.s32 	%r10, %r2, 234, %r9;
	add.s32 	%r11, %r10, %r8;
	add.s32 	%r12, %r11, -40;
	mul.hi.u32 	%r13, %r6, -858993459;
	shr.u32 	%r14, %r13, 3;
	mul.lo.s32 	%r15, %r14, 10;
	sub.s32 	%r1, %r6, %r15;
	setp.eq.s32 	%p1, %r1, 0;
	setp.eq.s16 	%p2, %rs6, 0;
	or.pred  	%p3, %p1, %p2;
	mul.wide.s32 	%rd8, %r12, 4;
	add.s64 	%rd2, %rd5, %rd8;
	mov.f32 	%f33, 0fFF7FFFFD;
	@%p3 bra 	$L__BB0_2;
	ld.global.nc.f32 	%f33, [%rd2];
$L__BB0_2:
	setp.eq.s32 	%p4, %r1, 0;
	mov.f32 	%f34, 0fFF7FFFFD;
	@%p4 bra 	$L__BB0_4;
	ld.global.nc.f32 	%f34, [%rd2+4];
$L__BB0_4:
	setp.eq.s32 	%p5, %r1, 0;
	max.f32 	%f23, %f33, 0fFF7FFFFD;
	max.f32 	%f5, %f23, %f34;
	setp.gt.u16 	%p6, %rs6, 18;
	or.pred  	%p7, %p5, %p6;
	mov.f32 	%f35, 0fFF7FFFFD;
	@%p7 bra 	$L__BB0_6;
	ld.global.nc.f32 	%f35, [%rd2+8];
$L__BB0_6:
	setp.eq.s16 	%p8, %rs6, 0;
	max.f32 	%f8, %f5, %f35;
	mov.f32 	%f36, 0fFF7FFFFD;
	@%p8 bra 	$L__BB0_8;
	ld.global.nc.f32 	%f36, [%rd2+156];
$L__BB0_8:
	max.f32 	%f26, %f8, %f36;
	ld.global.nc.f32 	%f27, [%rd2+160];
	max.f32 	%f11, %f26, %f27;
	setp.gt.u16 	%p9, %rs6, 18;
	mov.f32 	%f37, 0fFF7FFFFD;
	@%p9 bra 	$L__BB0_10;
	ld.global.nc.f32 	%f37, [%rd2+164];
$L__BB0_10:
	setp.eq.s16 	%p10, %rs6, 0;
	max.f32 	%f14, %f11, %f37;
	mov.f32 	%f38, 0fFF7FFFFD;
	@%p10 bra 	$L__BB0_12;
	ld.global.nc.f32 	%f38, [%rd2+312];
$L__BB0_12:
	setp.gt.u16 	%p11, %rs6, 18;
	max.f32 	%f30, %f14, %f38;
	ld.global.nc.f32 	%f31, [%rd2+316];
	max.f32 	%f17, %f30, %f31;
	mov.f32 	%f39, 0fFF7FFFFD;
	@%p11 bra 	$L__BB0_14;
	ld.global.nc.f32 	%f39, [%rd2+320];
$L__BB0_14:
	max.f32 	%f32, %f17, %f39;
	st.global.f32 	[%rd1], %f32;
	ret;

}


// ===== COMPILED SASS (sm_100) =====

	.target	sm_100

	.elftype	@"ET_EXEC"


//--------------------- .note.nv.tkinfo           --------------------------
	.section	.note.nv.tkinfo,"",@"SHT_NOTE"
	.sectionflags	@"SHF_NOTE_NV_TKINFO"
	.tkinfo
        /*0018*/ 	.word	0x00000002
        /*0030*/ 	.string	""
        /*0030*/ 	.string	"ptxas"
        /*0030*/ 	.string	"Cuda compilation tools, release 13.0, V13.0.88"
        /*0030*/ 	.string	"Build cuda_13.0.r13.0/compiler.36424714_0"
        /*0030*/ 	.string	"-arch sm_100 -m 64 "



//--------------------- .note.nv.cuinfo           --------------------------
	.section	.note.nv.cuinfo,"",@"SHT_NOTE"
	.sectionflags	@"SHF_NOTE_NV_CUINFO"
        /*0018*/ 	.short	0x0002
        /*001a*/ 	.short	0x0064
        /*001c*/ 	.short	0x0082
	.zero		2


//--------------------- .nv.info                  --------------------------
	.section	.nv.info,"",@"SHT_CUDA_INFO"
	.align	4


	//----- nvinfo : EIATTR_REGCOUNT
	.align		4
        /*0000*/ 	.byte	0x04, 0x2f
        /*0002*/ 	.short	(.L_1 - .L_0)
	.align		4
.L_0:
        /*0004*/ 	.word	index@(default_function_kernel)
        /*0008*/ 	.word	0x00000012


	//----- nvinfo : EIATTR_FRAME_SIZE
	.align		4
.L_1:
        /*000c*/ 	.byte	0x04, 0x11
        /*000e*/ 	.short	(.L_3 - .L_2)
	.align		4
.L_2:
        /*0010*/ 	.word	index@(default_function_kernel)
        /*0014*/ 	.word	0x00000000


	//----- nvinfo : EIATTR_MIN_STACK_SIZE
	.align		4
.L_3:
        /*0018*/ 	.byte	0x04, 0x12
        /*001a*/ 	.short	(.L_5 - .L_4)
	.align		4
.L_4:
        /*001c*/ 	.word	index@(default_function_kernel)
        /*0020*/ 	.word	0x00000000
.L_5:


//--------------------- .nv.compat                --------------------------
	.section	.nv.compat,"",@"SHT_CUDA_COMPAT_INFO"
	.align	4
        /*0000*/ 	.byte	0x02, 0x09, 0x00, 0x00, 0x02, 0x02, 0x01, 0x00, 0x02, 0x05, 0x05, 0x00, 0x03, 0x07, 0x01, 0x01
        /*0010*/ 	.byte	0x02, 0x03, 0x00, 0x00, 0x02, 0x06, 0x01, 0x00, 0x04, 0x0b, 0x08, 0x00, 0x09, 0x00, 0x00, 0x00
        /*0020*/ 	.byte	0x00, 0x00, 0x00, 0x00


//--------------------- .nv.info.default_function_kernel --------------------------
	.section	.nv.info.default_function_kernel,"",@"SHT_CUDA_INFO"
	.sectionflags	@""
	.align	4


	//----- nvinfo : EIATTR_CUDA_API_VERSION
	.align		4
        /*0000*/ 	.byte	0x04, 0x37
        /*0002*/ 	.short	(.L_7 - .L_6)
.L_6:
        /*0004*/ 	.word	0x00000082


	//----- nvinfo : EIATTR_KPARAM_INFO
	.align		4
.L_7:
        /*0008*/ 	.byte	0x04, 0x17
        /*000a*/ 	.short	(.L_9 - .L_8)
.L_8:
        /*000c*/ 	.word	0x00000000
        /*0010*/ 	.short	0x0001
        /*0012*/ 	.short	0x0008
        /*0014*/ 	.byte	0x00, 0xf5, 0x21, 0x00


	//----- nvinfo : EIATTR_KPARAM_INFO
	.align		4
.L_9:
        /*0018*/ 	.byte	0x04, 0x17
        /*001a*/ 	.short	(.L_11 - .L_10)
.L_10:
        /*001c*/ 	.word	0x00000000
        /*0020*/ 	.short	0x0000
        /*0022*/ 	.short	0x0000
        /*0024*/ 	.byte	0x00, 0xf5, 0x21, 0x00


	//----- nvinfo : EIATTR_SPARSE_MMA_MASK
	.align		4
.L_11:
        /*0028*/ 	.byte	0x03, 0x50
        /*002a*/ 	.short	0x0000


	//----- nvinfo : EIATTR_MAXREG_COUNT
	.align		4
        /*002c*/ 	.byte	0x03, 0x1b
        /*002e*/ 	.short	0x00ff


	//----- nvinfo : EIATTR_MERCURY_ISA_VERSION
	.align		4
        /*0030*/ 	.byte	0x03, 0x5f
        /*0032*/ 	.short	0x0101


	//----- nvinfo : EIATTR_VRC_CTA_INIT_COUNT
	.align		4
        /*0034*/ 	.byte	0x02, 0x4a
	.zero		1
	.zero		1


	//----- nvinfo : EIATTR_EXIT_INSTR_OFFSETS
	.align		4
        /*0038*/ 	.byte	0x04, 0x1c
        /*003a*/ 	.short	(.L_13 - .L_12)


	//   ....[0]....
.L_12:
        /*003c*/ 	.word	0x00000390


	//----- nvinfo : EIATTR_MAX_THREADS
	.align		4
.L_13:
        /*0040*/ 	.byte	0x04, 0x05
        /*0042*/ 	.short	(.L_15 - .L_14)
.L_14:
        /*0044*/ 	.word	0x0000003c
        /*0048*/ 	.word	0x00000001
        /*004c*/ 	.word	0x00000001


	//----- nvinfo : EIATTR_CBANK_PARAM_SIZE
	.align		4
.L_15:
        /*0050*/ 	.byte	0x03, 0x19
        /*0052*/ 	.short	0x0010


	//----- nvinfo : EIATTR_PARAM_CBANK
	.align		4
        /*0054*/ 	.byte	0x04, 0x0a
        /*0056*/ 	.short	(.L_17 - .L_16)
	.align		4
.L_16:
        /*0058*/ 	.word	index@(.nv.constant0.default_function_kernel)
        /*005c*/ 	.short	0x0380
        /*005e*/ 	.short	0x0010


	//----- nvinfo : EIATTR_SW_WAR
	.align		4
.L_17:
        /*0060*/ 	.byte	0x04, 0x36
        /*0062*/ 	.short	(.L_19 - .L_18)
.L_18:
        /*0064*/ 	.word	0x00000008
.L_19:


//--------------------- .nv.callgraph             --------------------------
	.section	.nv.callgraph,"",@"SHT_CUDA_CALLGRAPH"
	.align	4
	.sectionentsize	8
	.align		4
        /*0000*/ 	.word	0x00000000
	.align		4
        /*0004*/ 	.word	0xffffffff
	.align		4
        /*0008*/ 	.word	0x00000000
	.align		4
        /*000c*/ 	.word	0xfffffffe
	.align		4
        /*0010*/ 	.word	0x00000000
	.align		4
        /*0014*/ 	.word	0xfffffffd
	.align		4
        /*0018*/ 	.word	0x00000000
	.align		4
        /*001c*/ 	.word	0xfffffffc


//--------------------- .text.default_function_kernel --------------------------
	.section	.text.default_function_kernel,"ax",@progbits
	.align	128
        .global         default_function_kernel
        .type           default_function_kernel,@function
        .size           default_function_kernel,(.L_x_1 - default_function_kernel)
        .other          default_function_kernel,@"STO_CUDA_ENTRY STV_DEFAULT"
default_function_kernel:
.text.default_function_kernel:
[----:B------:R-:W-:Y:S01]  /*0000*/  LDC R1, c[0x0][0x37c] ;  /* 0x0000df00ff017b82 */ /* 0x000fe20000000800 */
[----:B------:R-:W0:Y:S07]  /*0010*/  S2R R0, SR_TID.X ;  /* 0x0000000000007919 */ /* 0x000e2e0000002100 */
[----:B------:R-:W1:Y:S01]  /*0020*/  LDC.64 R4, c[0x0][0x380] ;  /* 0x0000e000ff047b82 */ /* 0x000e620000000a00 */
[----:B------:R-:W2:Y:S01]  /*0030*/  LDCU.64 UR4, c[0x0][0x358] ;  /* 0x00006b00ff0477ac */ /* 0x000ea20008000a00 */
[----:B------:R-:W3:Y:S01]  /*0040*/  S2R R3, SR_CTAID.X ;  /* 0x0000000000037919 */ /* 0x000ee20000002500 */
[----:B0-----:R-:W-:-:S05]  /*0050*/  PRMT R2, R0, 0x9910, RZ ;  /* 0x0000991000027816 */ /* 0x001fca00000000ff */
[----:B------:R-:W-:-:S05]  /*0060*/  IMAD R2, R2, 0xd, RZ ;  /* 0x0000000d02027824 */ /* 0x000fca00078e02ff */
[----:B------:R-:W-:-:S04]  /*0070*/  LOP3.LUT R2, R2, 0xffff, RZ, 0xc0, !PT ;  /* 0x0000ffff02027812 */ /* 0x000fc800078ec0ff */
[----:B------:R-:W-:-:S04]  /*0080*/  SHF.R.U32.HI R2, RZ, 0x8, R2 ;  /* 0x00000008ff027819 */ /* 0x000fc80000011602 */
[C---:B------:R-:W-:Y:S02]  /*0090*/  PRMT R6, R2.reuse, 0x9910, RZ ;  /* 0x0000991002067816 */ /* 0x040fe400000000ff */
[----:B------:R-:W-:-:S03]  /*00a0*/  LOP3.LUT R2, R2, 0xffff, RZ, 0xc0, !PT ;  /* 0x0000ffff02027812 */ /* 0x000fc600078ec0ff */
[----:B------:R-:W-:Y:S02]  /*00b0*/  IMAD R6, R6, 0x14, RZ ;  /* 0x0000001406067824 */ /* 0x000fe400078e02ff */
[----:B---3--:R-:W-:Y:S02]  /*00c0*/  IMAD R2, R3, 0x3, R2 ;  /* 0x0000000303027824 */ /* 0x008fe400078e0202 */
[----:B------:R-:W-:Y:S02]  /*00d0*/  IMAD.MOV R9, RZ, RZ, -R6 ;  /* 0x000000ffff097224 */ /* 0x000fe400078e0a06 */
[----:B------:R-:W-:-:S03]  /*00e0*/  IMAD.HI.U32 R6, R2, -0x33333333, RZ ;  /* 0xcccccccd02067827 */ /* 0x000fc600078e00ff */
[----:B------:R-:W-:Y:S02]  /*00f0*/  PRMT R9, R9, 0x7710, RZ ;  /* 0x0000771009097816 */ /* 0x000fe400000000ff */
[----:B------:R-:W-:-:S03]  /*0100*/  SHF.R.U32.HI R7, RZ, 0x3, R6 ;  /* 0x00000003ff077819 */ /* 0x000fc60000011606 */
[----:B------:R-:W-:Y:S02]  /*0110*/  IMAD.IADD R6, R9, 0x1, R0 ;  /* 0x0000000109067824 */ /* 0x000fe400078e0200 */
[----:B------:R-:W-:Y:S02]  /*0120*/  IMAD R8, R7, -0xa, R2 ;  /* 0xfffffff607087824 */ /* 0x000fe400078e0202 */
[C---:B------:R-:W-:Y:S01]  /*0130*/  IMAD.SHL.U32 R7, R6.reuse, 0x2, RZ ;  /* 0x0000000206077824 */ /* 0x040fe200078e00ff */
[----:B------:R-:W-:Y:S01]  /*0140*/  LOP3.LUT P0, RZ, R6, 0xff, RZ, 0xc0, !PT ;  /* 0x000000ff06ff7812 */ /* 0x000fe2000780c0ff */
[----:B------:R-:W-:Y:S01]  /*0150*/  IMAD R2, R2, 0x4e, RZ ;  /* 0x0000004e02027824 */ /* 0x000fe200078e02ff */
[----:B------:R-:W-:Y:S01]  /*0160*/  LOP3.LUT R6, R6, 0xff, RZ, 0xc0, !PT ;  /* 0x000000ff06067812 */ /* 0x000fe200078ec0ff */
[----:B------:R-:W-:Y:S01]  /*0170*/  IMAD.MOV.U32 R9, RZ, RZ, -0x800003 ;  /* 0xff7ffffdff097424 */ /* 0x000fe200078e00ff */
[----:B------:R-:W-:Y:S02]  /*0180*/  LOP3.LUT R7, R7, 0xfe, RZ, 0xc0, !PT ;  /* 0x000000fe07077812 */ /* 0x000fe400078ec0ff */
[----:B------:R-:W-:-:S02]  /*0190*/  ISETP.NE.AND P1, PT, R8, RZ, PT ;  /* 0x000000ff0800720c */ /* 0x000fc40003f25270 */
[----:B------:R-:W-:Y:S02]  /*01a0*/  ISETP.EQ.OR P0, PT, R8, RZ, !P0 ;  /* 0x000000ff0800720c */ /* 0x000fe40004702670 */
[----:B------:R-:W-:Y:S02]  /*01b0*/  ISETP.GT.U32.AND P2, PT, R6, 0x12, PT ;  /* 0x000000120600780c */ /* 0x000fe40003f44070 */
[----:B------:R-:W-:Y:S01]  /*01c0*/  IADD3 R7, PT, PT, R2, -0x28, R7 ;  /* 0xffffffd802077810 */ /* 0x000fe20007ffe007 */
[----:B------:R-:W-:Y:S01]  /*01d0*/  IMAD.MOV.U32 R2, RZ, RZ, -0x800003 ;  /* 0xff7ffffdff027424 */ /* 0x000fe200078e00ff */
[----:B------:R-:W-:Y:S01]  /*01e0*/  ISETP.EQ.OR P3, PT, R8, RZ, P2 ;  /* 0x000000ff0800720c */ /* 0x000fe20001762670 */
[----:B------:R-:W-:Y:S01]  /*01f0*/  IMAD.MOV.U32 R8, RZ, RZ, -0x800003 ;  /* 0xff7ffffdff087424 */ /* 0x000fe200078e00ff */
[----:B------:R-:W-:Y:S01]  /*0200*/  ISETP.NE.AND P4, PT, R6, RZ, PT ;  /* 0x000000ff0600720c */ /* 0x000fe20003f85270 */
[----:B-1----:R-:W-:Y:S02]  /*0210*/  IMAD.WIDE R6, R7, 0x4, R4 ;  /* 0x0000000407067825 */ /* 0x002fe400078e0204 */
[----:B------:R-:W0:Y:S03]  /*0220*/  LDC.64 R4, c[0x0][0x388] ;  /* 0x0000e200ff047b82 */ /* 0x000e260000000a00 */
[----:B--2---:R-:W2:Y:S01]  /*0230*/  @!P0 LDG.E.CONSTANT R2, desc[UR4][R6.64] ;  /* 0x0000000406028981 */ /* 0x004ea2000c1e9900 */
[----:B------:R-:W-:-:S03]  /*0240*/  IMAD.MOV.U32 R10, RZ, RZ, -0x800003 ;  /* 0xff7ffffdff0a7424 */ /* 0x000fc600078e00ff */
[----:B------:R-:W2:Y:S01]  /*0250*/  @P1 LDG.E.CONSTANT R9, desc[UR4][R6.64+0x4] ;  /* 0x0000040406091981 */ /* 0x000ea2000c1e9900 */
[----:B------:R-:W-:-:S03]  /*0260*/  IMAD.MOV.U32 R12, RZ, RZ, -0x800003 ;  /* 0xff7ffffdff0c7424 */ /* 0x000fc600078e00ff */
[----:B------:R-:W3:Y:S01]  /*0270*/  @!P3 LDG.E.CONSTANT R8, desc[UR4][R6.64+0x8] ;  /* 0x000008040608b981 */ /* 0x000ee2000c1e9900 */
[----:B------:R-:W-:-:S03]  /*0280*/  IMAD.MOV.U32 R13, RZ, RZ, -0x800003 ;  /* 0xff7ffffdff0d7424 */ /* 0x000fc600078e00ff */
[----:B------:R-:W4:Y:S04]  /*0290*/  @P4 LDG.E.CONSTANT R10, desc[UR4][R6.64+0x9c] ;  /* 0x00009c04060a4981 */ /* 0x000f28000c1e9900 */
[----:B------:R-:W4:Y:S01]  /*02a0*/  LDG.E.CONSTANT R11, desc[UR4][R6.64+0xa0] ;  /* 0x0000a004060b7981 */ /* 0x000f22000c1e9900 */
[----:B------:R-:W-:-:S03]  /*02b0*/  IMAD.MOV.U32 R15, RZ, RZ, -0x800003 ;  /* 0xff7ffffdff0f7424 */ /* 0x000fc600078e00ff */
[----:B------:R-:W5:Y:S04]  /*02c0*/  @!P2 LDG.E.CONSTANT R12, desc[UR4][R6.64+0xa4] ;  /* 0x0000a404060ca981 */ /* 0x000f68000c1e9900 */
[----:B------:R-:W5:Y:S04]  /*02d0*/  @P4 LDG.E.CONSTANT R13, desc[UR4][R6.64+0x138] ;  /* 0x00013804060d4981 */ /* 0x000f68000c1e9900 */
[----:B------:R-:W5:Y:S04]  /*02e0*/  LDG.E.CONSTANT R14, desc[UR4][R6.64+0x13c] ;  /* 0x00013c04060e7981 */ /* 0x000f68000c1e9900 */
[----:B------:R-:W5:Y:S01]  /*02f0*/  @!P2 LDG.E.CONSTANT R15, desc[UR4][R6.64+0x140] ;  /* 0x00014004060fa981 */ /* 0x000f62000c1e9900 */
[----:B------:R-:W-:-:S04]  /*0300*/  IMAD R3, R3, 0x3c, R0 ;  /* 0x0000003c03037824 */ /* 0x000fc800078e0200 */
[----:B0-----:R-:W-:Y:S01]  /*0310*/  IMAD.WIDE.U32 R4, R3, 0x4, R4 ;  /* 0x0000000403047825 */ /* 0x001fe200078e0004 */
[----:B--2---:R-:W-:-:S04]  /*0320*/  FMNMX3 R9, R2, -3.40282306073709652508e+38, R9, !PT ;  /* 0xff7ffffd02097876 */ /* 0x004fc80007800009 */
[----:B---3--:R-:W-:-:S04]  /*0330*/  FMNMX R8, R9, R8, !PT ;  /* 0x0000000809087209 */ /* 0x008fc80007800000 */
[----:B----4-:R-:W-:-:S04]  /*0340*/  FMNMX3 R11, R8, R10, R11, !PT ;  /* 0x0000000a080b7276 */ /* 0x010fc8000780000b */
[----:B-----5:R-:W-:-:S04]  /*0350*/  FMNMX R11, R11, R12, !PT ;  /* 0x0000000c0b0b7209 */ /* 0x020fc80007800000 */
[----:B------:R-:W-:-:S04]  /*0360*/  FMNMX3 R14, R11, R13, R14, !PT ;  /* 0x0000000d0b0e7276 */ /* 0x000fc8000780000e */
[----:B------:R-:W-:-:S05]  /*0370*/  FMNMX R15, R14, R15, !PT ;  /* 0x0000000f0e0f7209 */ /* 0x000fca0007800000 */
[----:B------:R-:W-:Y:S01]  /*0380*/  STG.E desc[UR4][R4.64], R15 ;  /* 0x0000000f04007986 */ /* 0x000fe2000c101904 */
[----:B------:R-:W-:Y:S05]  /*0390*/  EXIT ;  /* 0x000000000000794d */ /* 0x000fea0003800000 */
.L_x_0:
[----:B------:R-:W-:-:S00]  /*03a0*/  BRA `(.L_x_0) ;  /* 0xfffffffc00fc7947 */ /* 0x000fc0000383ffff */
[----:B------:R-:W-:-:S00]  /*03b0*/  NOP ;  /* 0x0000000000007918 */ /* 0x000fc00000000000 */
        /* <DEDUP_REMOVED lines=12> */
.L_x_1:


//--------------------- .nv.shared.reserved.0     --------------------------
	.section	.nv.shared.reserved.0,"aw",@nobits
	.weak		__nv_reservedSMEM_offset_0_alias
	.size		__nv_reservedSMEM_offset_0_alias, 0, 64
	.other		__nv_reservedSMEM_offset_0_alias,@"STO_CUDA_RESERVED_SHARED STV_DEFAULT"
__nv_reservedSMEM_offset_0_alias:
	.zero		0
	.zero		64


//--------------------- .nv.constant0.default_function_kernel --------------------------
	.section	.nv.constant0.default_function_kernel,"a",@progbits
	.sectionflags	@""
	.align	4
.nv.constant0.default_function_kernel:
	.zero		912


//--------------------- SYMBOLS --------------------------

	.type		.nv.reservedSmem.offset0,@object
	.size		.nv.reservedSmem.offset0,0x4
